//
// Generated by NVIDIA NVVM Compiler
//
// Compiler Build ID: CL-36424714
// Cuda compilation tools, release 13.0, V13.0.88
// Based on NVVM 20.0.0
//

.version 9.0
.target sm_100
.address_size 64

	// .globl	_Z11conv2dTiledPiS_iiiii
.const .align 4 .b8 conv2d_kernel[16];
.extern .shared .align 16 .b8 shmem[];

.visible .entry _Z11conv2dTiledPiS_iiiii(
	.param .u64 .ptr .align 1 _Z11conv2dTiledPiS_iiiii_param_0,
	.param .u64 .ptr .align 1 _Z11conv2dTiledPiS_iiiii_param_1,
	.param .u32 _Z11conv2dTiledPiS_iiiii_param_2,
	.param .u32 _Z11conv2dTiledPiS_iiiii_param_3,
	.param .u32 _Z11conv2dTiledPiS_iiiii_param_4,
	.param .u32 _Z11conv2dTiledPiS_iiiii_param_5,
	.param .u32 _Z11conv2dTiledPiS_iiiii_param_6
)
{
	.reg .pred 	%p<16>;
	.reg .b32 	%r<159>;
	.reg .b64 	%rd<41>;

	ld.param.u64 	%rd6, [_Z11conv2dTiledPiS_iiiii_param_0];
	ld.param.u64 	%rd5, [_Z11conv2dTiledPiS_iiiii_param_1];
	ld.param.u32 	%r50, [_Z11conv2dTiledPiS_iiiii_param_2];
	ld.param.u32 	%r51, [_Z11conv2dTiledPiS_iiiii_param_3];
	ld.param.u32 	%r52, [_Z11conv2dTiledPiS_iiiii_param_4];
	ld.param.u32 	%r53, [_Z11conv2dTiledPiS_iiiii_param_5];
	ld.param.u32 	%r54, [_Z11conv2dTiledPiS_iiiii_param_6];
	cvta.to.global.u64 	%rd1, %rd6;
	mov.u32 	%r55, %ctaid.y;
	mov.u32 	%r1, %ntid.y;
	mov.u32 	%r2, %tid.y;
	mad.lo.s32 	%r3, %r55, %r1, %r2;
	mov.u32 	%r56, %ctaid.x;
	mov.u32 	%r4, %ntid.x;
	mov.u32 	%r5, %tid.x;
	mad.lo.s32 	%r6, %r56, %r4, %r5;
	add.s32 	%r10, %r53, -1;
	add.s32 	%r7, %r10, %r4;
	mad.lo.s32 	%r8, %r50, %r3, %r6;
	mul.wide.s32 	%rd7, %r8, 4;
	add.s64 	%rd8, %rd1, %rd7;
	ld.global.u32 	%r57, [%rd8];
	mad.lo.s32 	%r58, %r7, %r2, %r5;
	shl.b32 	%r59, %r58, 2;
	mov.u32 	%r60, shmem;
	add.s32 	%r9, %r60, %r59;
	st.shared.u32 	[%r9], %r57;
	setp.ge.u32 	%p1, %r5, %r10;
	@%p1 bra 	$L__BB0_2;
	add.s32 	%r61, %r8, %r4;
	mul.wide.u32 	%rd9, %r61, 4;
	add.s64 	%rd10, %rd1, %rd9;
	ld.global.u32 	%r62, [%rd10];
	shl.b32 	%r63, %r4, 2;
	add.s32 	%r64, %r9, %r63;
	st.shared.u32 	[%r64], %r62;
$L__BB0_2:
	add.s32 	%r65, %r54, -1;
	setp.ge.u32 	%p2, %r2, %r65;
	@%p2 bra 	$L__BB0_5;
	setp.ge.u32 	%p3, %r5, %r10;
	add.s32 	%r66, %r3, %r1;
	mad.lo.s32 	%r11, %r50, %r66, %r6;
	mul.wide.u32 	%rd11, %r11, 4;
	add.s64 	%rd12, %rd1, %rd11;
	ld.global.u32 	%r67, [%rd12];
	add.s32 	%r68, %r2, %r1;
	mad.lo.s32 	%r69, %r7, %r68, %r5;
	shl.b32 	%r70, %r69, 2;
	add.s32 	%r12, %r60, %r70;
	st.shared.u32 	[%r12], %r67;
	@%p3 bra 	$L__BB0_5;
	add.s32 	%r72, %r11, %r4;
	mul.wide.u32 	%rd13, %r72, 4;
	add.s64 	%rd14, %rd1, %rd13;
	ld.global.u32 	%r73, [%rd14];
	shl.b32 	%r74, %r4, 2;
	add.s32 	%r75, %r12, %r74;
	st.shared.u32 	[%r75], %r73;
$L__BB0_5:
	bar.sync 	0;
	setp.ge.s32 	%p4, %r6, %r51;
	setp.ge.s32 	%p5, %r3, %r52;
	or.pred  	%p6, %p4, %p5;
	@%p6 bra 	$L__BB0_21;
	mov.b32 	%r157, 0;
	min.s32 	%r77, %r54, %r53;
	setp.lt.s32 	%p7, %r77, 1;
	@%p7 bra 	$L__BB0_20;
	and.b32  	%r13, %r53, 7;
	add.s32 	%r14, %r13, -1;
	and.b32  	%r15, %r53, 3;
	and.b32  	%r16, %r53, 2147483640;
	and.b32  	%r17, %r53, 1;
	neg.s32 	%r18, %r16;
	shl.b32 	%r79, %r5, 2;
	add.s32 	%r81, %r79, %r60;
	add.s32 	%r19, %r81, 16;
	shl.b32 	%r20, %r7, 2;
	mov.b32 	%r143, 0;
	mov.u64 	%rd35, conv2d_kernel;
	mov.u32 	%r157, %r143;
$L__BB0_8:
	setp.lt.u32 	%p8, %r53, 8;
	add.s32 	%r23, %r143, %r2;
	mad.lo.s32 	%r24, %r23, %r7, %r5;
	mul.lo.s32 	%r25, %r143, %r53;
	mov.b32 	%r152, 0;
	@%p8 bra 	$L__BB0_11;
	mad.lo.s32 	%r145, %r20, %r23, %r19;
	mul.wide.u32 	%rd15, %r25, 4;
	add.s64 	%rd17, %rd35, %rd15;
	add.s64 	%rd40, %rd17, 16;
	mov.u32 	%r146, %r18;
$L__BB0_10:
	.pragma "nounroll";
	ld.shared.u32 	%r84, [%r145+-16];
	ld.const.u32 	%r85, [%rd40+-16];
	mad.lo.s32 	%r86, %r85, %r84, %r157;
	ld.shared.u32 	%r87, [%r145+-12];
	ld.const.u32 	%r88, [%rd40+-12];
	mad.lo.s32 	%r89, %r88, %r87, %r86;
	ld.shared.u32 	%r90, [%r145+-8];
	ld.const.u32 	%r91, [%rd40+-8];
	mad.lo.s32 	%r92, %r91, %r90, %r89;
	ld.shared.u32 	%r93, [%r145+-4];
	ld.const.u32 	%r94, [%rd40+-4];
	mad.lo.s32 	%r95, %r94, %r93, %r92;
	ld.shared.u32 	%r96, [%r145];
	ld.const.u32 	%r97, [%rd40];
	mad.lo.s32 	%r98, %r97, %r96, %r95;
	ld.shared.u32 	%r99, [%r145+4];
	ld.const.u32 	%r100, [%rd40+4];
	mad.lo.s32 	%r101, %r100, %r99, %r98;
	ld.shared.u32 	%r102, [%r145+8];
	ld.const.u32 	%r103, [%rd40+8];
	mad.lo.s32 	%r104, %r103, %r102, %r101;
	ld.shared.u32 	%r105, [%r145+12];
	ld.const.u32 	%r106, [%rd40+12];
	mad.lo.s32 	%r157, %r106, %r105, %r104;
	add.s32 	%r146, %r146, 8;
	add.s32 	%r145, %r145, 32;
	add.s64 	%rd40, %rd40, 32;
	setp.ne.s32 	%p9, %r146, 0;
	mov.u32 	%r152, %r16;
	@%p9 bra 	$L__BB0_10;
$L__BB0_11:
	setp.eq.s32 	%p10, %r13, 0;
	@%p10 bra 	$L__BB0_19;
	setp.lt.u32 	%p11, %r14, 3;
	@%p11 bra 	$L__BB0_14;
	add.s32 	%r108, %r24, %r152;
	shl.b32 	%r109, %r108, 2;
	mov.u32 	%r110, shmem;
	add.s32 	%r111, %r110, %r109;
	ld.shared.u32 	%r112, [%r111];
	add.s32 	%r113, %r152, %r25;
	mul.wide.u32 	%rd18, %r113, 4;
	add.s64 	%rd20, %rd35, %rd18;
	ld.const.u32 	%r114, [%rd20];
	mad.lo.s32 	%r115, %r114, %r112, %r157;
	ld.shared.u32 	%r116, [%r111+4];
	cvt.u64.u32 	%rd21, %r25;
	cvt.u64.u32 	%rd22, %r152;
	add.s64 	%rd23, %rd22, %rd21;
	shl.b64 	%rd24, %rd23, 2;
	add.s64 	%rd25, %rd35, %rd24;
	ld.const.u32 	%r117, [%rd25+4];
	mad.lo.s32 	%r118, %r117, %r116, %r115;
	ld.shared.u32 	%r119, [%r111+8];
	ld.const.u32 	%r120, [%rd25+8];
	mad.lo.s32 	%r121, %r120, %r119, %r118;
	ld.shared.u32 	%r122, [%r111+12];
	ld.const.u32 	%r123, [%rd25+12];
	mad.lo.s32 	%r157, %r123, %r122, %r121;
	add.s32 	%r152, %r152, 4;
$L__BB0_14:
	setp.eq.s32 	%p12, %r15, 0;
	@%p12 bra 	$L__BB0_19;
	setp.eq.s32 	%p13, %r15, 1;
	@%p13 bra 	$L__BB0_17;
	add.s32 	%r125, %r24, %r152;
	shl.b32 	%r126, %r125, 2;
	mov.u32 	%r127, shmem;
	add.s32 	%r128, %r127, %r126;
	ld.shared.u32 	%r129, [%r128];
	add.s32 	%r130, %r152, %r25;
	mul.wide.u32 	%rd26, %r130, 4;
	add.s64 	%rd28, %rd35, %rd26;
	ld.const.u32 	%r131, [%rd28];
	mad.lo.s32 	%r132, %r131, %r129, %r157;
	ld.shared.u32 	%r133, [%r128+4];
	cvt.u64.u32 	%rd29, %r25;
	cvt.u64.u32 	%rd30, %r152;
	add.s64 	%rd31, %rd30, %rd29;
	shl.b64 	%rd32, %rd31, 2;
	add.s64 	%rd33, %rd35, %rd32;
	ld.const.u32 	%r134, [%rd33+4];
	mad.lo.s32 	%r157, %r134, %r133, %r132;
	add.s32 	%r152, %r152, 2;
$L__BB0_17:
	setp.eq.s32 	%p14, %r17, 0;
	@%p14 bra 	$L__BB0_19;
	add.s32 	%r135, %r24, %r152;
	shl.b32 	%r136, %r135, 2;
	mov.u32 	%r137, shmem;
	add.s32 	%r138, %r137, %r136;
	ld.shared.u32 	%r139, [%r138];
	add.s32 	%r140, %r152, %r25;
	mul.wide.u32 	%rd34, %r140, 4;
	add.s64 	%rd36, %rd35, %rd34;
	ld.const.u32 	%r141, [%rd36];
	mad.lo.s32 	%r157, %r141, %r139, %r157;
$L__BB0_19:
	add.s32 	%r143, %r143, 1;
	setp.ne.s32 	%p15, %r143, %r54;
	@%p15 bra 	$L__BB0_8;
$L__BB0_20:
	mad.lo.s32 	%r142, %r51, %r3, %r6;
	cvta.to.global.u64 	%rd37, %rd5;
	mul.wide.s32 	%rd38, %r142, 4;
	add.s64 	%rd39, %rd37, %rd38;
	st.global.u32 	[%rd39], %r157;
$L__BB0_21:
	ret;

}


// ===== COMPILED SASS (sm_100) =====

	.target	sm_100

	.elftype	@"ET_EXEC"


//--------------------- .note.nv.tkinfo           --------------------------
	.section	.note.nv.tkinfo,"",@"SHT_NOTE"
	.sectionflags	@"SHF_NOTE_NV_TKINFO"
	.tkinfo
        /*0018*/ 	.word	0x00000002
        /*0030*/ 	.string	""
        /*0030*/ 	.string	"ptxas"
        /*0030*/ 	.string	"Cuda compilation tools, release 13.0, V13.0.88"
        /*0030*/ 	.string	"Build cuda_13.0.r13.0/compiler.36424714_0"
        /*0030*/ 	.string	"-arch sm_100 -m 64 "



//--------------------- .note.nv.cuinfo           --------------------------
	.section	.note.nv.cuinfo,"",@"SHT_NOTE"
	.sectionflags	@"SHF_NOTE_NV_CUINFO"
        /*0018*/ 	.short	0x0002
        /*001a*/ 	.short	0x0064
        /*001c*/ 	.short	0x0082
	.zero		2


//--------------------- .nv.info                  --------------------------
	.section	.nv.info,"",@"SHT_CUDA_INFO"
	.align	4


	//----- nvinfo : EIATTR_REGCOUNT
	.align		4
        /*0000*/ 	.byte	0x04, 0x2f
        /*0002*/ 	.short	(.L_2 - .L_1)
	.align		4
.L_1:
        /*0004*/ 	.word	index@(_Z11conv2dTiledPiS_iiiii)
        /*0008*/ 	.word	0x0000001c


	//----- nvinfo : EIATTR_FRAME_SIZE
	.align		4
.L_2:
        /*000c*/ 	.byte	0x04, 0x11
        /*000e*/ 	.short	(.L_4 - .L_3)
	.align		4
.L_3:
        /*0010*/ 	.word	index@(_Z11conv2dTiledPiS_iiiii)
        /*0014*/ 	.word	0x00000000


	//----- nvinfo : EIATTR_MIN_STACK_SIZE
	.align		4
.L_4:
        /*0018*/ 	.byte	0x04, 0x12
        /*001a*/ 	.short	(.L_6 - .L_5)
	.align		4
.L_5:
        /*001c*/ 	.word	index@(_Z11conv2dTiledPiS_iiiii)
        /*0020*/ 	.word	0x00000000
.L_6:


//--------------------- .nv.compat                --------------------------
	.section	.nv.compat,"",@"SHT_CUDA_COMPAT_INFO"
	.align	4
        /*0000*/ 	.byte	0x02, 0x09, 0x00, 0x00, 0x02, 0x02, 0x01, 0x00, 0x02, 0x05, 0x05, 0x00, 0x03, 0x07, 0x01, 0x01
        /*0010*/ 	.byte	0x02, 0x03, 0x00, 0x00, 0x02, 0x06, 0x01, 0x00, 0x04, 0x0b, 0x08, 0x00, 0x09, 0x00, 0x00, 0x00
        /*0020*/ 	.byte	0x00, 0x00, 0x00, 0x00


//--------------------- .nv.info._Z11conv2dTiledPiS_iiiii --------------------------
	.section	.nv.info._Z11conv2dTiledPiS_iiiii,"",@"SHT_CUDA_INFO"
	.sectionflags	@""
	.align	4


	//----- nvinfo : EIATTR_CUDA_API_VERSION
	.align		4
        /*0000*/ 	.byte	0x04, 0x37
        /*0002*/ 	.short	(.L_8 - .L_7)
.L_7:
        /*0004*/ 	.word	0x00000082


	//----- nvinfo : EIATTR_KPARAM_INFO
	.align		4
.L_8:
        /*0008*/ 	.byte	0x04, 0x17
        /*000a*/ 	.short	(.L_10 - .L_9)
.L_9:
        /*000c*/ 	.word	0x00000000
        /*0010*/ 	.short	0x0006
        /*0012*/ 	.short	0x0020
        /*0014*/ 	.byte	0x00, 0xf0, 0x11, 0x00


	//----- nvinfo : EIATTR_KPARAM_INFO
	.align		4
.L_10:
        /*0018*/ 	.byte	0x04, 0x17
        /*001a*/ 	.short	(.L_12 - .L_11)
.L_11:
        /*001c*/ 	.word	0x00000000
        /*0020*/ 	.short	0x0005
        /*0022*/ 	.short	0x001c
        /*0024*/ 	.byte	0x00, 0xf0, 0x11, 0x00


	//----- nvinfo : EIATTR_KPARAM_INFO
	.align		4
.L_12:
        /*0028*/ 	.byte	0x04, 0x17
        /*002a*/ 	.short	(.L_14 - .L_13)
.L_13:
        /*002c*/ 	.word	0x00000000
        /*0030*/ 	.short	0x0004
        /*0032*/ 	.short	0x0018
        /*0034*/ 	.byte	0x00, 0xf0, 0x11, 0x00


	//----- nvinfo : EIATTR_KPARAM_INFO
	.align		4
.L_14:
        /*0038*/ 	.byte	0x04, 0x17
        /*003a*/ 	.short	(.L_16 - .L_15)
.L_15:
        /*003c*/ 	.word	0x00000000
        /*0040*/ 	.short	0x0003
        /*0042*/ 	.short	0x0014
        /*0044*/ 	.byte	0x00, 0xf0, 0x11, 0x00


	//----- nvinfo : EIATTR_KPARAM_INFO
	.align		4
.L_16:
        /*0048*/ 	.byte	0x04, 0x17
        /*004a*/ 	.short	(.L_18 - .L_17)
.L_17:
        /*004c*/ 	.word	0x00000000
        /*0050*/ 	.short	0x0002
        /*0052*/ 	.short	0x0010
        /*0054*/ 	.byte	0x00, 0xf0, 0x11, 0x00


	//----- nvinfo : EIATTR_KPARAM_INFO
	.align		4
.L_18:
        /*0058*/ 	.byte	0x04, 0x17
        /*005a*/ 	.short	(.L_20 - .L_19)
.L_19:
        /*005c*/ 	.word	0x00000000
        /*0060*/ 	.short	0x0001
        /*0062*/ 	.short	0x0008
        /*0064*/ 	.byte	0x00, 0xf5, 0x21, 0x00


	//----- nvinfo : EIATTR_KPARAM_INFO
	.align		4
.L_20:
        /*0068*/ 	.byte	0x04, 0x17
        /*006a*/ 	.short	(.L_22 - .L_21)
.L_21:
        /*006c*/ 	.word	0x00000000
        /*0070*/ 	.short	0x0000
        /*0072*/ 	.short	0x0000
        /*0074*/ 	.byte	0x00, 0xf5, 0x21, 0x00


	//----- nvinfo : EIATTR_SPARSE_MMA_MASK
	.align		4
.L_22:
        /*0078*/ 	.byte	0x03, 0x50
        /*007a*/ 	.short	0x0000


	//----- nvinfo : EIATTR_MAXREG_COUNT
	.align		4
        /*007c*/ 	.byte	0x03, 0x1b
        /*007e*/ 	.short	0x00ff


	//----- nvinfo : EIATTR_NUM_BARRIERS
	.align		4
        /*0080*/ 	.byte	0x02, 0x4c
        /*0082*/ 	.byte	0x01
	.zero		1


	//----- nvinfo : EIATTR_MERCURY_ISA_VERSION
	.align		4
        /*0084*/ 	.byte	0x03, 0x5f
        /*0086*/ 	.short	0x0101


	//----- nvinfo : EIATTR_VRC_CTA_INIT_COUNT
	.align		4
        /*0088*/ 	.byte	0x02, 0x4a
	.zero		1
	.zero		1


	//----- nvinfo : EIATTR_EXIT_INSTR_OFFSETS
	.align		4
        /*008c*/ 	.byte	0x04, 0x1c
        /*008e*/ 	.short	(.L_24 - .L_23)


	//   ....[0]....
.L_23:
        /*0090*/ 	.word	0x00000360


	//   ....[1]....
        /*0094*/ 	.word	0x00000b20


	//----- nvinfo : EIATTR_CRS_STACK_SIZE
	.align		4
.L_24:
        /*0098*/ 	.byte	0x04, 0x1e
        /*009a*/ 	.short	(.L_26 - .L_25)
.L_25:
        /*009c*/ 	.word	0x00000000


	//----- nvinfo : EIATTR_CBANK_PARAM_SIZE
	.align		4
.L_26:
        /*00a0*/ 	.byte	0x03, 0x19
        /*00a2*/ 	.short	0x0024


	//----- nvinfo : EIATTR_PARAM_CBANK
	.align		4
        /*00a4*/ 	.byte	0x04, 0x0a
        /*00a6*/ 	.short	(.L_28 - .L_27)
	.align		4
.L_27:
        /*00a8*/ 	.word	index@(.nv.constant0._Z11conv2dTiledPiS_iiiii)
        /*00ac*/ 	.short	0x0380
        /*00ae*/ 	.short	0x0024


	//----- nvinfo : EIATTR_SW_WAR
	.align		4
.L_28:
        /*00b0*/ 	.byte	0x04, 0x36
        /*00b2*/ 	.short	(.L_30 - .L_29)
.L_29:
        /*00b4*/ 	.word	0x00000008
.L_30:


//--------------------- .nv.callgraph             --------------------------
	.section	.nv.callgraph,"",@"SHT_CUDA_CALLGRAPH"
	.align	4
	.sectionentsize	8
	.align		4
        /*0000*/ 	.word	0x00000000
	.align		4
        /*0004*/ 	.word	0xffffffff
	.align		4
        /*0008*/ 	.word	0x00000000
	.align		4
        /*000c*/ 	.word	0xfffffffe
	.align		4
        /*0010*/ 	.word	0x00000000
	.align		4
        /*0014*/ 	.word	0xfffffffd
	.align		4
        /*0018*/ 	.word	0x00000000
	.align		4
        /*001c*/ 	.word	0xfffffffc


//--------------------- .nv.constant3             --------------------------
	.section	.nv.constant3,"a",@progbits
	.align	4
.nv.constant3:
	.type		conv2d_kernel,@object
	.size		conv2d_kernel,(.L_0 - conv2d_kernel)
conv2d_kernel:
	.zero		16
.L_0:


//--------------------- .text._Z11conv2dTiledPiS_iiiii --------------------------
	.section	.text._Z11conv2dTiledPiS_iiiii,"ax",@progbits
	.align	128
        .global         _Z11conv2dTiledPiS_iiiii
        .type           _Z11conv2dTiledPiS_iiiii,@function
        .size           _Z11conv2dTiledPiS_iiiii,(.L_x_10 - _Z11conv2dTiledPiS_iiiii)
        .other          _Z11conv2dTiledPiS_iiiii,@"STO_CUDA_ENTRY STV_DEFAULT"
_Z11conv2dTiledPiS_iiiii:
.text._Z11conv2dTiledPiS_iiiii:
[----:B------:R-:W-:Y:S01]  /*0000*/  LDC R1, c[0x0][0x37c] ;  /* 0x0000df00ff017b82 */ /* 0x000fe20000000800 */
[----:B------:R-:W0:Y:S01]  /*0010*/  S2R R4, SR_TID.X ;  /* 0x0000000000047919 */ /* 0x000e220000002100 */
[----:B------:R-:W1:Y:S06]  /*0020*/  LDCU UR20, c[0x0][0x39c] ;  /* 0x00007380ff1477ac */ /* 0x000e6c0008000800 */
[----:B------:R-:W2:Y:S01]  /*0030*/  LDC R8, c[0x0][0x364] ;  /* 0x0000d900ff087b82 */ /* 0x000ea20000000800 */
[----:B------:R-:W2:Y:S01]  /*0040*/  S2R R7, SR_TID.Y ;  /* 0x0000000000077919 */ /* 0x000ea20000002200 */
[----:B------:R-:W3:Y:S01]  /*0050*/  LDCU UR7, c[0x0][0x390] ;  /* 0x00007200ff0777ac */ /* 0x000ee20008000800 */
[----:B------:R-:W4:Y:S05]  /*0060*/  LDCU.64 UR12, c[0x0][0x358] ;  /* 0x00006b00ff0c77ac */ /* 0x000f2a0008000a00 */
[----:B------:R-:W2:Y:S08]  /*0070*/  S2UR UR5, SR_CTAID.Y ;  /* 0x00000000000579c3 */ /* 0x000eb00000002600 */
[----:B------:R-:W5:Y:S01]  /*0080*/  S2UR UR6, SR_CTAID.X ;  /* 0x00000000000679c3 */ /* 0x000f620000002500 */
[----:B-1----:R-:W-:-:S07]  /*0090*/  UIADD3 UR4, UPT, UPT, UR20, -0x1, URZ ;  /* 0xffffffff14047890 */ /* 0x002fce000fffe0ff */
[----:B------:R-:W5:Y:S01]  /*00a0*/  LDC R9, c[0x0][0x360] ;  /* 0x0000d800ff097b82 */ /* 0x000f620000000800 */
[----:B0-----:R-:W-:-:S07]  /*00b0*/  ISETP.GE.U32.AND P0, PT, R4, UR4, PT ;  /* 0x0000000404007c0c */ /* 0x001fce000bf06070 */
[----:B------:R-:W0:Y:S01]  /*00c0*/  LDC.64 R2, c[0x0][0x380] ;  /* 0x0000e000ff027b82 */ /* 0x000e220000000a00 */
[----:B--2---:R-:W-:Y:S01]  /*00d0*/  IMAD R0, R8, UR5, R7 ;  /* 0x0000000508007c24 */ /* 0x004fe2000f8e0207 */
[----:B------:R-:W1:Y:S01]  /*00e0*/  LDCU UR5, c[0x0][0x3a0] ;  /* 0x00007400ff0577ac */ /* 0x000e620008000800 */
[----:B-----5:R-:W-:-:S04]  /*00f0*/  IMAD R5, R9, UR6, R4 ;  /* 0x0000000609057c24 */ /* 0x020fc8000f8e0204 */
[----:B---3--:R-:W-:-:S05]  /*0100*/  IMAD R12, R0, UR7, R5 ;  /* 0x00000007000c7c24 */ /* 0x008fca000f8e0205 */
[C---:B------:R-:W-:Y:S01]  /*0110*/  @!P0 IADD3 R15, PT, PT, R12.reuse, R9, RZ ;  /* 0x000000090c0f8210 */ /* 0x040fe20007ffe0ff */
[----:B0-----:R-:W-:-:S04]  /*0120*/  IMAD.WIDE R12, R12, 0x4, R2 ;  /* 0x000000040c0c7825 */ /* 0x001fc800078e0202 */
[----:B------:R-:W-:Y:S02]  /*0130*/  @!P0 IMAD.WIDE.U32 R14, R15, 0x4, R2 ;  /* 0x000000040f0e8825 */ /* 0x000fe400078e0002 */
[----:B----4-:R0:W2:Y:S04]  /*0140*/  LDG.E R12, desc[UR12][R12.64] ;  /* 0x0000000c0c0c7981 */ /* 0x0100a8000c1e1900 */
[----:B------:R-:W3:Y:S01]  /*0150*/  @!P0 LDG.E R14, desc[UR12][R14.64] ;  /* 0x0000000c0e0e8981 */ /* 0x000ee2000c1e1900 */
[----:B------:R-:W4:Y:S01]  /*0160*/  S2UR UR6, SR_CgaCtaId ;  /* 0x00000000000679c3 */ /* 0x000f220000008800 */
[----:B------:R-:W-:Y:S01]  /*0170*/  IADD3 R11, PT, PT, R9, UR4, RZ ;  /* 0x00000004090b7c10 */ /* 0x000fe2000fffe0ff */
[----:B------:R-:W-:Y:S01]  /*0180*/  UMOV UR4, 0x400 ;  /* 0x0000040000047882 */ /* 0x000fe20000000000 */
[----:B------:R-:W-:Y:S03]  /*0190*/  BSSY.RECONVERGENT B0, `(.L_x_0) ;  /* 0x0000017000007945 */ /* 0x000fe60003800200 */
[----:B------:R-:W-:Y:S01]  /*01a0*/  IMAD R6, R11, R7, R4 ;  /* 0x000000070b067224 */ /* 0x000fe200078e0204 */
[----:B----4-:R-:W-:-:S02]  /*01b0*/  ULEA UR6, UR6, UR4, 0x18 ;  /* 0x0000000406067291 */ /* 0x010fc4000f8ec0ff */
[----:B-1----:R-:W-:-:S04]  /*01c0*/  UIADD3 UR4, UPT, UPT, UR5, -0x1, URZ ;  /* 0xffffffff05047890 */ /* 0x002fc8000fffe0ff */
[----:B------:R-:W-:Y:S02]  /*01d0*/  LEA R6, R6, UR6, 0x2 ;  /* 0x0000000606067c11 */ /* 0x000fe4000f8e10ff */
[----:B------:R-:W-:Y:S02]  /*01e0*/  ISETP.GE.U32.AND P1, PT, R7, UR4, PT ;  /* 0x0000000407007c0c */ /* 0x000fe4000bf26070 */
[----:B0-----:R-:W-:Y:S01]  /*01f0*/  @!P0 LEA R13, R9, R6, 0x2 ;  /* 0x00000006090d8211 */ /* 0x001fe200078e10ff */
[----:B--2---:R0:W-:Y:S04]  /*0200*/  STS [R6], R12 ;  /* 0x0000000c06007388 */ /* 0x0041e80000000800 */
[----:B---3--:R0:W-:Y:S06]  /*0210*/  @!P0 STS [R13], R14 ;  /* 0x0000000e0d008388 */ /* 0x0081ec0000000800 */
[----:B------:R-:W-:Y:S05]  /*0220*/  @P1 BRA `(.L_x_1) ;  /* 0x0000000000341947 */ /* 0x000fea0003800000 */
[----:B0-----:R-:W-:-:S05]  /*0230*/  IADD3 R6, PT, PT, R0, R8, RZ ;  /* 0x0000000800067210 */ /* 0x001fca0007ffe0ff */
[----:B------:R-:W-:-:S04]  /*0240*/  IMAD R6, R6, UR7, R5 ;  /* 0x0000000706067c24 */ /* 0x000fc8000f8e0205 */
[C---:B------:R-:W-:Y:S01]  /*0250*/  IMAD.WIDE.U32 R12, R6.reuse, 0x4, R2 ;  /* 0x00000004060c7825 */ /* 0x040fe200078e0002 */
[----:B------:R-:W-:-:S05]  /*0260*/  @!P0 IADD3 R15, PT, PT, R6, R9, RZ ;  /* 0x00000009060f8210 */ /* 0x000fca0007ffe0ff */
[----:B------:R-:W-:Y:S01]  /*0270*/  @!P0 IMAD.WIDE.U32 R2, R15, 0x4, R2 ;  /* 0x000000040f028825 */ /* 0x000fe200078e0002 */
[----:B------:R-:W2:Y:S05]  /*0280*/  LDG.E R12, desc[UR12][R12.64] ;  /* 0x0000000c0c0c7981 */ /* 0x000eaa000c1e1900 */
[----:B------:R-:W3:Y:S01]  /*0290*/  @!P0 LDG.E R2, desc[UR12][R2.64] ;  /* 0x0000000c02028981 */ /* 0x000ee2000c1e1900 */
[----:B------:R-:W-:-:S05]  /*02a0*/  IADD3 R6, PT, PT, R8, R7, RZ ;  /* 0x0000000708067210 */ /* 0x000fca0007ffe0ff */
[----:B------:R-:W-:-:S05]  /*02b0*/  IMAD R6, R11, R6, R4 ;  /* 0x000000060b067224 */ /* 0x000fca00078e0204 */
[----:B------:R-:W-:-:S04]  /*02c0*/  LEA R6, R6, UR6, 0x2 ;  /* 0x0000000606067c11 */ /* 0x000fc8000f8e10ff */
[----:B------:R-:W-:Y:S01]  /*02d0*/  @!P0 LEA R9, R9, R6, 0x2 ;  /* 0x0000000609098211 */ /* 0x000fe200078e10ff */
[----:B--2---:R1:W-:Y:S04]  /*02e0*/  STS [R6], R12 ;  /* 0x0000000c06007388 */ /* 0x0043e80000000800 */
[----:B---3--:R1:W-:Y:S02]  /*02f0*/  @!P0 STS [R9], R2 ;  /* 0x0000000209008388 */ /* 0x0083e40000000800 */
.L_x_1:
[----:B------:R-:W-:Y:S05]  /*0300*/  BSYNC.RECONVERGENT B0 ;  /* 0x0000000000007941 */ /* 0x000fea0003800200 */
.L_x_0:
[----:B------:R-:W2:Y:S01]  /*0310*/  LDCU UR4, c[0x0][0x398] ;  /* 0x00007300ff0477ac */ /* 0x000ea20008000800 */
[----:B------:R-:W3:Y:S01]  /*0320*/  LDCU UR8, c[0x0][0x394] ;  /* 0x00007280ff0877ac */ /* 0x000ee20008000800 */
[----:B------:R-:W-:Y:S01]  /*0330*/  BAR.SYNC.DEFER_BLOCKING 0x0 ;  /* 0x0000000000007b1d */ /* 0x000fe20000010000 */
[----:B--2---:R-:W-:-:S04]  /*0340*/  ISETP.GE.AND P0, PT, R0, UR4, PT ;  /* 0x0000000400007c0c */ /* 0x004fc8000bf06270 */
[----:B---3--:R-:W-:-:S13]  /*0350*/  ISETP.GE.OR P0, PT, R5, UR8, P0 ;  /* 0x0000000805007c0c */ /* 0x008fda0008706670 */
[----:B------:R-:W-:Y:S05]  /*0360*/  @P0 EXIT ;  /* 0x000000000000094d */ /* 0x000fea0003800000 */
[----:B------:R-:W-:Y:S01]  /*0370*/  UISETP.LT.AND UP0, UPT, UR20, UR5, UPT ;  /* 0x000000051400728c */ /* 0x000fe2000bf01270 */
[----:B01----:R-:W-:-:S03]  /*0380*/  HFMA2 R6, -RZ, RZ, 0, 0 ;  /* 0x00000000ff067431 */ /* 0x003fc600000001ff */
[----:B------:R-:W-:-:S04]  /*0390*/  USEL UR4, UR20, UR5, UP0 ;  /* 0x0000000514047287 */ /* 0x000fc80008000000 */
[----:B------:R-:W-:-:S09]  /*03a0*/  UISETP.GE.AND UP0, UPT, UR4, 0x1, UPT ;  /* 0x000000010400788c */ /* 0x000fd2000bf06270 */
[----:B------:R-:W-:Y:S05]  /*03b0*/  BRA.U !UP0, `(.L_x_2) ;  /* 0x0000000508c47547 */ /* 0x000fea000b800000 */
[----:B------:R-:W-:Y:S01]  /*03c0*/  ULOP3.LUT UR14, UR20, 0x7, URZ, 0xc0, !UPT ;  /* 0x00000007140e7892 */ /* 0x000fe2000f8ec0ff */
[----:B------:R-:W-:Y:S01]  /*03d0*/  LEA R9, R4, UR6, 0x2 ;  /* 0x0000000604097c11 */ /* 0x000fe2000f8e10ff */
[----:B------:R-:W-:Y:S01]  /*03e0*/  ULOP3.LUT UR7, UR20, 0x7ffffff8, URZ, 0xc0, !UPT ;  /* 0x7ffffff814077892 */ /* 0x000fe2000f8ec0ff */
[----:B------:R-:W-:Y:S01]  /*03f0*/  SHF.L.U32 R2, R11, 0x2, RZ ;  /* 0x000000020b027819 */ /* 0x000fe200000006ff */
[----:B------:R-:W-:Y:S01]  /*0400*/  UIADD3 UR4, UPT, UPT, UR14, -0x1, URZ ;  /* 0xffffffff0e047890 */ /* 0x000fe2000fffe0ff */
[----:B------:R-:W-:Y:S01]  /*0410*/  MOV R6, RZ ;  /* 0x000000ff00067202 */ /* 0x000fe20000000f00 */
[----:B------:R-:W-:Y:S01]  /*0420*/  ULOP3.LUT UR15, UR20, 0x3, URZ, 0xc0, !UPT ;  /* 0x00000003140f7892 */ /* 0x000fe2000f8ec0ff */
[----:B------:R-:W-:Y:S01]  /*0430*/  IADD3 R9, PT, PT, R9, 0x10, RZ ;  /* 0x0000001009097810 */ /* 0x000fe20007ffe0ff */
[----:B------:R-:W-:Y:S02]  /*0440*/  UISETP.GE.U32.AND UP0, UPT, UR4, 0x3, UPT ;  /* 0x000000030400788c */ /* 0x000fe4000bf06070 */
[----:B------:R-:W-:Y:S01]  /*0450*/  UIADD3 UR10, UPT, UPT, -UR7, URZ, URZ ;  /* 0x000000ff070a7290 */ /* 0x000fe2000fffe1ff */
[----:B------:R-:W-:-:S11]  /*0460*/  UMOV UR4, URZ ;  /* 0x000000ff00047c82 */ /* 0x000fd60008000000 */
.L_x_8:
[----:B------:R-:W0:Y:S01]  /*0470*/  LDCU UR21, c[0x0][0x39c] ;  /* 0x00007380ff1577ac */ /* 0x000e220008000800 */
[----:B------:R-:W-:Y:S01]  /*0480*/  IADD3 R8, PT, PT, R7, UR4, RZ ;  /* 0x0000000407087c10 */ /* 0x000fe2000fffe0ff */
[----:B------:R-:W1:Y:S04]  /*0490*/  LDCU UR5, c[0x0][0x3a0] ;  /* 0x00007400ff0577ac */ /* 0x000e680008000800 */
[----:B------:R-:W-:Y:S01]  /*04a0*/  IMAD R3, R11, R8, R4 ;  /* 0x000000080b037224 */ /* 0x000fe200078e0204 */
[----:B0-----:R-:W-:Y:S02]  /*04b0*/  UISETP.GE.U32.AND UP2, UPT, UR21, 0x8, UPT ;  /* 0x000000081500788c */ /* 0x001fe4000bf46070 */
[----:B------:R-:W-:Y:S02]  /*04c0*/  UIMAD UR11, UR4, UR21, URZ ;  /* 0x00000015040b72a4 */ /* 0x000fe4000f8e02ff */
[----:B------:R-:W-:-:S04]  /*04d0*/  UIADD3 UR4, UPT, UPT, UR4, 0x1, URZ ;  /* 0x0000000104047890 */ /* 0x000fc8000fffe0ff */
[----:B-1----:R-:W-:-:S03]  /*04e0*/  UISETP.NE.AND UP1, UPT, UR4, UR5, UPT ;  /* 0x000000050400728c */ /* 0x002fc6000bf25270 */
[----:B------:R-:W-:Y:S01]  /*04f0*/  UMOV UR5, URZ ;  /* 0x000000ff00057c82 */ /* 0x000fe20008000000 */
[----:B------:R-:W-:Y:S07]  /*0500*/  BRA.U !UP2, `(.L_x_3) ;  /* 0x000000010a887547 */ /* 0x000fee000b800000 */
[----:B------:R-:W-:Y:S01]  /*0510*/  IMAD R8, R2, R8, R9 ;  /* 0x0000000802087224 */ /* 0x000fe200078e0209 */
[----:B------:R-:W-:Y:S01]  /*0520*/  UMOV UR8, 0x10 ;  /* 0x0000001000087882 */ /* 0x000fe20000000000 */
[----:B------:R-:W-:Y:S01]  /*0530*/  UMOV UR5, UR10 ;  /* 0x0000000a00057c82 */ /* 0x000fe20008000000 */
[----:B------:R-:W-:-:S12]  /*0540*/  UIMAD UR8, UR11, 0x4, UR8 ;  /* 0x000000040b0878a4 */ /* 0x000fd8000f8e0208 */
.L_x_4:
[----:B------:R-:W0:Y:S01]  /*0550*/  LDS R13, [R8+-0x10] ;  /* 0xfffff000080d7984 */ /* 0x000e220000000800 */
[----:B------:R-:W0:Y:S03]  /*0560*/  LDCU UR9, c[0x3][UR8+-0x10] ;  /* 0x00fffe00080977ac */ /* 0x000e260008000800 */
[----:B------:R-:W1:Y:S01]  /*0570*/  LDS R10, [R8+-0xc] ;  /* 0xfffff400080a7984 */ /* 0x000e620000000800 */
[----:B------:R-:W1:Y:S03]  /*0580*/  LDCU UR16, c[0x3][UR8+-0xc] ;  /* 0x00fffe80081077ac */ /* 0x000e660008000800 */
[----:B------:R-:W2:Y:S01]  /*0590*/  LDS R15, [R8+-0x8] ;  /* 0xfffff800080f7984 */ /* 0x000ea20000000800 */
[----:B------:R-:W2:Y:S03]  /*05a0*/  LDCU UR17, c[0x3][UR8+-0x8] ;  /* 0x00ffff00081177ac */ /* 0x000ea60008000800 */
[----:B------:R-:W3:Y:S01]  /*05b0*/  LDS R17, [R8+-0x4] ;  /* 0xfffffc0008117984 */ /* 0x000ee20000000800 */
[----:B------:R-:W3:Y:S03]  /*05c0*/  LDCU UR18, c[0x3][UR8+-0x4] ;  /* 0x00ffff80081277ac */ /* 0x000ee60008000800 */
[----:B------:R-:W4:Y:S01]  /*05d0*/  LDS R19, [R8] ;  /* 0x0000000008137984 */ /* 0x000f220000000800 */
[----:B------:R-:W4:Y:S03]  /*05e0*/  LDCU UR19, c[0x3][UR8] ;  /* 0x00c00000081377ac */ /* 0x000f260008000800 */
[----:B------:R-:W5:Y:S01]  /*05f0*/  LDS R21, [R8+0x4] ;  /* 0x0000040008157984 */ /* 0x000f620000000800 */
[----:B------:R-:W-:-:S03]  /*0600*/  UIADD3 UR5, UPT, UPT, UR5, 0x8, URZ ;  /* 0x0000000805057890 */ /* 0x000fc6000fffe0ff */
[----:B------:R-:W5:Y:S01]  /*0610*/  LDS R23, [R8+0x8] ;  /* 0x0000080008177984 */ /* 0x000f620000000800 */
[----:B------:R-:W-:-:S03]  /*0620*/  UISETP.NE.AND UP2, UPT, UR5, URZ, UPT ;  /* 0x000000ff0500728c */ /* 0x000fc6000bf45270 */
[----:B------:R0:W5:Y:S02]  /*0630*/  LDS R25, [R8+0xc] ;  /* 0x00000c0008197984 */ /* 0x0001640000000800 */
[----:B0-----:R-:W-:Y:S01]  /*0640*/  IADD3 R8, PT, PT, R8, 0x20, RZ ;  /* 0x0000002008087810 */ /* 0x001fe20007ffe0ff */
[----:B------:R-:W-:Y:S01]  /*0650*/  IMAD R13, R13, UR9, R6 ;  /* 0x000000090d0d7c24 */ /* 0x000fe2000f8e0206 */
[----:B------:R-:W5:Y:S03]  /*0660*/  LDCU UR9, c[0x3][UR8+0x4] ;  /* 0x00c00080080977ac */ /* 0x000f660008000800 */
[----:B-1----:R-:W-:Y:S01]  /*0670*/  IMAD R10, R10, UR16, R13 ;  /* 0x000000100a0a7c24 */ /* 0x002fe2000f8e020d */
[----:B------:R-:W0:Y:S03]  /*0680*/  LDCU UR16, c[0x3][UR8+0x8] ;  /* 0x00c00100081077ac */ /* 0x000e260008000800 */
[----:B--2---:R-:W-:Y:S01]  /*0690*/  IMAD R10, R15, UR17, R10 ;  /* 0x000000110f0a7c24 */ /* 0x004fe2000f8e020a */
[----:B------:R-:W1:Y:S03]  /*06a0*/  LDCU UR17, c[0x3][UR8+0xc] ;  /* 0x00c00180081177ac */ /* 0x000e660008000800 */
[----:B---3--:R-:W-:Y:S01]  /*06b0*/  IMAD R10, R17, UR18, R10 ;  /* 0x00000012110a7c24 */ /* 0x008fe2000f8e020a */
[----:B------:R-:W-:-:S03]  /*06c0*/  UIADD3 UR8, UPT, UPT, UR8, 0x20, URZ ;  /* 0x0000002008087890 */ /* 0x000fc6000fffe0ff */
[----:B----4-:R-:W-:-:S04]  /*06d0*/  IMAD R10, R19, UR19, R10 ;  /* 0x00000013130a7c24 */ /* 0x010fc8000f8e020a */
[----:B-----5:R-:W-:-:S04]  /*06e0*/  IMAD R10, R21, UR9, R10 ;  /* 0x00000009150a7c24 */ /* 0x020fc8000f8e020a */
[----:B0-----:R-:W-:-:S04]  /*06f0*/  IMAD R10, R23, UR16, R10 ;  /* 0x00000010170a7c24 */ /* 0x001fc8000f8e020a */
[----:B-1----:R-:W-:Y:S01]  /*0700*/  IMAD R6, R25, UR17, R10 ;  /* 0x0000001119067c24 */ /* 0x002fe2000f8e020a */
[----:B------:R-:W-:Y:S06]  /*0710*/  BRA.U UP2, `(.L_x_4) ;  /* 0xfffffffd028c7547 */ /* 0x000fec000b83ffff */
[----:B------:R-:W-:-:S05]  /*0720*/  UMOV UR5, UR7 ;  /* 0x0000000700057c82 */ /* 0x000fca0008000000 */
.L_x_3:
[----:B------:R-:W-:-:S09]  /*0730*/  UISETP.NE.AND UP2, UPT, UR14, URZ, UPT ;  /* 0x000000ff0e00728c */ /* 0x000fd2000bf45270 */
[----:B------:R-:W-:Y:S05]  /*0740*/  BRA.U !UP2, `(.L_x_5) ;  /* 0x000000010adc7547 */ /* 0x000fea000b800000 */
[----:B------:R-:W-:Y:S01]  /*0750*/  UISETP.NE.AND UP2, UPT, UR15, URZ, UPT ;  /* 0x000000ff0f00728c */ /* 0x000fe2000bf45270 */
[----:B------:R-:W-:Y:S10]  /*0760*/  BRA.U !UP0, `(.L_x_6) ;  /* 0x0000000108587547 */ /* 0x000ff4000b800000 */
[----:B------:R-:W0:Y:S01]  /*0770*/  S2UR UR9, SR_CgaCtaId ;  /* 0x00000000000979c3 */ /* 0x000e220000008800 */
[----:B------:R-:W-:Y:S01]  /*0780*/  UMOV UR8, 0x400 ;  /* 0x0000040000087882 */ /* 0x000fe20000000000 */
[----:B------:R-:W-:Y:S01]  /*0790*/  IADD3 R8, PT, PT, R3, UR5, RZ ;  /* 0x0000000503087c10 */ /* 0x000fe2000fffe0ff */
[----:B0-----:R-:W-:Y:S02]  /*07a0*/  ULEA UR8, UR9, UR8, 0x18 ;  /* 0x0000000809087291 */ /* 0x001fe4000f8ec0ff */
[----:B------:R-:W-:-:S04]  /*07b0*/  UIADD3 UR9, UPT, UPT, UR11, UR5, URZ ;  /* 0x000000050b097290 */ /* 0x000fc8000fffe0ff */
[----:B------:R-:W-:Y:S01]  /*07c0*/  LEA R8, R8, UR8, 0x2 ;  /* 0x0000000808087c11 */ /* 0x000fe2000f8e10ff */
[----:B------:R-:W-:Y:S02]  /*07d0*/  UIADD3 UR8, UPT, UPT, UR11, UR5, URZ ;  /* 0x000000050b087290 */ /* 0x000fe4000fffe0ff */
[----:B------:R-:W-:Y:S02]  /*07e0*/  USHF.L.U32 UR9, UR9, 0x2, URZ ;  /* 0x0000000209097899 */ /* 0x000fe400080006ff */
[----:B------:R-:W0:Y:S01]  /*07f0*/  LDS R13, [R8] ;  /* 0x00000000080d7984 */ /* 0x000e220000000800 */
[----:B------:R-:W-:Y:S02]  /*0800*/  USHF.L.U32 UR8, UR8, 0x2, URZ ;  /* 0x0000000208087899 */ /* 0x000fe400080006ff */
[----:B------:R-:W-:Y:S01]  /*0810*/  UIADD3 UR5, UPT, UPT, UR5, 0x4, URZ ;  /* 0x0000000405057890 */ /* 0x000fe2000fffe0ff */
[----:B------:R-:W1:Y:S04]  /*0820*/  LDS R10, [R8+0x4] ;  /* 0x00000400080a7984 */ /* 0x000e680000000800 */
[----:B------:R-:W2:Y:S02]  /*0830*/  LDS R15, [R8+0x8] ;  /* 0x00000800080f7984 */ /* 0x000ea40000000800 */
[----:B------:R-:W1:Y:S02]  /*0840*/  LDCU UR16, c[0x3][UR9+0x4] ;  /* 0x00c00080091077ac */ /* 0x000e640008000800 */
[----:B------:R-:W3:Y:S01]  /*0850*/  LDS R17, [R8+0xc] ;  /* 0x00000c0008117984 */ /* 0x000ee20000000800 */
[----:B------:R-:W0:Y:S01]  /*0860*/  LDCU UR8, c[0x3][UR8] ;  /* 0x00c00000080877ac */ /* 0x000e220008000800 */
[----:B------:R-:W2:Y:S01]  /*0870*/  LDCU UR17, c[0x3][UR9+0x8] ;  /* 0x00c00100091177ac */ /* 0x000ea20008000800 */
[----:B------:R-:W3:Y:S01]  /*0880*/  LDCU UR9, c[0x3][UR9+0xc] ;  /* 0x00c00180090977ac */ /* 0x000ee20008000800 */
[----:B0-----:R-:W-:-:S04]  /*0890*/  IMAD R13, R13, UR8, R6 ;  /* 0x000000080d0d7c24 */ /* 0x001fc8000f8e0206 */
[----:B-1----:R-:W-:-:S04]  /*08a0*/  IMAD R10, R10, UR16, R13 ;  /* 0x000000100a0a7c24 */ /* 0x002fc8000f8e020d */
[----:B--2---:R-:W-:-:S04]  /*08b0*/  IMAD R10, R15, UR17, R10 ;  /* 0x000000110f0a7c24 */ /* 0x004fc8000f8e020a */
[----:B---3--:R-:W-:-:S07]  /*08c0*/  IMAD R6, R17, UR9, R10 ;  /* 0x0000000911067c24 */ /* 0x008fce000f8e020a */
.L_x_6:
[----:B------:R-:W-:Y:S05]  /*08d0*/  BRA.U !UP2, `(.L_x_5) ;  /* 0x000000010a787547 */ /* 0x000fea000b800000 */
[----:B------:R-:W-:Y:S02]  /*08e0*/  UISETP.NE.AND UP2, UPT, UR15, 0x1, UPT ;  /* 0x000000010f00788c */ /* 0x000fe4000bf45270 */
[----:B------:R-:W-:-:S07]  /*08f0*/  ULOP3.LUT UP3, URZ, UR21, 0x1, URZ, 0xc0, !UPT ;  /* 0x0000000115ff7892 */ /* 0x000fce000f86c0ff */
[----:B------:R-:W-:Y:S05]  /*0900*/  BRA.U !UP2, `(.L_x_7) ;  /* 0x000000010a407547 */ /* 0x000fea000b800000 */
        /* <DEDUP_REMOVED lines=11> */
[----:B------:R-:W1:Y:S06]  /*09c0*/  LDS R15, [R8+0x4] ;  /* 0x00000400080f7984 */ /* 0x000e6c0000000800 */
[----:B------:R-:W1:Y:S03]  /*09d0*/  LDCU UR9, c[0x3][UR9+0x4] ;  /* 0x00c00080090977ac */ /* 0x000e660008000800 */
[----:B------:R-:W0:Y:S02]  /*09e0*/  LDCU UR8, c[0x3][UR8] ;  /* 0x00c00000080877ac */ /* 0x000e240008000800 */
[----:B0-----:R-:W-:-:S04]  /*09f0*/  IMAD R6, R13, UR8, R6 ;  /* 0x000000080d067c24 */ /* 0x001fc8000f8e0206 */
[----:B-1----:R-:W-:-:S07]  /*0a00*/  IMAD R6, R15, UR9, R6 ;  /* 0x000000090f067c24 */ /* 0x002fce000f8e0206 */
.L_x_7:
[----:B------:R-:W-:Y:S05]  /*0a10*/  BRA.U !UP3, `(.L_x_5) ;  /* 0x000000010b287547 */ /* 0x000fea000b800000 */
[----:B------:R-:W0:Y:S01]  /*0a20*/  S2UR UR9, SR_CgaCtaId ;  /* 0x00000000000979c3 */ /* 0x000e220000008800 */
[----:B------:R-:W-:Y:S01]  /*0a30*/  UMOV UR8, 0x400 ;  /* 0x0000040000087882 */ /* 0x000fe20000000000 */
[----:B------:R-:W-:Y:S01]  /*0a40*/  IADD3 R3, PT, PT, R3, UR5, RZ ;  /* 0x0000000503037c10 */ /* 0x000fe2000fffe0ff */
[----:B------:R-:W-:-:S04]  /*0a50*/  UIADD3 UR5, UPT, UPT, UR11, UR5, URZ ;  /* 0x000000050b057290 */ /* 0x000fc8000fffe0ff */
[----:B------:R-:W-:-:S12]  /*0a60*/  USHF.L.U32 UR5, UR5, 0x2, URZ ;  /* 0x0000000205057899 */ /* 0x000fd800080006ff */
[----:B------:R-:W1:Y:S01]  /*0a70*/  LDCU UR5, c[0x3][UR5] ;  /* 0x00c00000050577ac */ /* 0x000e620008000800 */
[----:B0-----:R-:W-:-:S06]  /*0a80*/  ULEA UR8, UR9, UR8, 0x18 ;  /* 0x0000000809087291 */ /* 0x001fcc000f8ec0ff */
[----:B------:R-:W-:-:S06]  /*0a90*/  LEA R3, R3, UR8, 0x2 ;  /* 0x0000000803037c11 */ /* 0x000fcc000f8e10ff */
[----:B------:R-:W1:Y:S02]  /*0aa0*/  LDS R3, [R3] ;  /* 0x0000000003037984 */ /* 0x000e640000000800 */
[----:B-1----:R-:W-:-:S07]  /*0ab0*/  IMAD R6, R3, UR5, R6 ;  /* 0x0000000503067c24 */ /* 0x002fce000f8e0206 */
.L_x_5:
[----:B------:R-:W-:Y:S05]  /*0ac0*/  BRA.U UP1, `(.L_x_8) ;  /* 0xfffffff901687547 */ /* 0x000fea000b83ffff */
.L_x_2:
[----:B------:R-:W0:Y:S01]  /*0ad0*/  LDC.64 R2, c[0x0][0x388] ;  /* 0x0000e200ff027b82 */ /* 0x000e220000000a00 */
[----:B------:R-:W1:Y:S02]  /*0ae0*/  LDCU UR4, c[0x0][0x394] ;  /* 0x00007280ff0477ac */ /* 0x000e640008000800 */
[----:B-1----:R-:W-:-:S04]  /*0af0*/  IMAD R5, R0, UR4, R5 ;  /* 0x0000000400057c24 */ /* 0x002fc8000f8e0205 */
[----:B0-----:R-:W-:-:S05]  /*0b00*/  IMAD.WIDE R2, R5, 0x4, R2 ;  /* 0x0000000405027825 */ /* 0x001fca00078e0202 */
[----:B------:R-:W-:Y:S01]  /*0b10*/  STG.E desc[UR12][R2.64], R6 ;  /* 0x0000000602007986 */ /* 0x000fe2000c10190c */
[----:B------:R-:W-:Y:S05]  /*0b20*/  EXIT ;  /* 0x000000000000794d */ /* 0x000fea0003800000 */
.L_x_9:
[----:B------:R-:W-:-:S00]  /*0b30*/  BRA `(.L_x_9) ;  /* 0xfffffffc00fc7947 */ /* 0x000fc0000383ffff */
[----:B------:R-:W-:-:S00]  /*0b40*/  NOP ;  /* 0x0000000000007918 */ /* 0x000fc00000000000 */
        /* <DEDUP_REMOVED lines=11> */
.L_x_10:


//--------------------- .nv.shared._Z11conv2dTiledPiS_iiiii --------------------------
	.section	.nv.shared._Z11conv2dTiledPiS_iiiii,"aw",@nobits
	.sectionflags	@""
	.align	16
	.zero		1024


//--------------------- .nv.shared.reserved.0     --------------------------
	.section	.nv.shared.reserved.0,"aw",@nobits
	.weak		__nv_reservedSMEM_offset_0_alias
	.size		__nv_reservedSMEM_offset_0_alias, 0, 64
	.other		__nv_reservedSMEM_offset_0_alias,@"STO_CUDA_RESERVED_SHARED STV_DEFAULT"
__nv_reservedSMEM_offset_0_alias:
	.zero		0
	.zero		64


//--------------------- .nv.constant0._Z11conv2dTiledPiS_iiiii --------------------------
	.section	.nv.constant0._Z11conv2dTiledPiS_iiiii,"a",@progbits
	.sectionflags	@""
	.align	4
.nv.constant0._Z11conv2dTiledPiS_iiiii:
	.zero		932


//--------------------- SYMBOLS --------------------------

	.type		.nv.reservedSmem.offset0,@object
	.size		.nv.reservedSmem.offset0,0x4
	.type		.nv.reservedSmem.cap,@object
	.size		.nv.reservedSmem.cap,0x4
